//
// Generated by NVIDIA NVVM Compiler
//
// Compiler Build ID: CL-36424714
// Cuda compilation tools, release 13.0, V13.0.88
// Based on NVVM 20.0.0
//

.version 9.0
.target sm_100
.address_size 64

	// .globl	_Z17kernel_no_atomicsPiS_

.visible .entry _Z17kernel_no_atomicsPiS_(
	.param .u64 .ptr .align 1 _Z17kernel_no_atomicsPiS__param_0,
	.param .u64 .ptr .align 1 _Z17kernel_no_atomicsPiS__param_1
)
{
	.reg .pred 	%p<3>;
	.reg .b32 	%r<65>;
	.reg .b64 	%rd<9>;

	ld.param.u64 	%rd5, [_Z17kernel_no_atomicsPiS__param_0];
	ld.param.u64 	%rd6, [_Z17kernel_no_atomicsPiS__param_1];
	cvta.to.global.u64 	%rd1, %rd6;
	mov.u32 	%r12, %tid.x;
	mov.u32 	%r13, %ctaid.x;
	or.b32  	%r14, %r12, %r13;
	setp.ne.s32 	%p1, %r14, 0;
	@%p1 bra 	$L__BB0_3;
	ld.global.u32 	%r63, [%rd1];
	ld.global.u32 	%r62, [%rd1+4];
	ld.global.u32 	%r61, [%rd1+8];
	cvta.to.global.u64 	%rd7, %rd5;
	add.s64 	%rd8, %rd7, 16;
	mov.b32 	%r64, 0;
$L__BB0_2:
	ld.global.u32 	%r16, [%rd8+-16];
	add.s32 	%r17, %r63, %r16;
	st.global.u32 	[%rd1], %r17;
	ld.global.u32 	%r18, [%rd8+-16];
	max.s32 	%r19, %r18, %r62;
	st.global.u32 	[%rd1+4], %r19;
	ld.global.u32 	%r20, [%rd8+-16];
	min.s32 	%r21, %r20, %r61;
	st.global.u32 	[%rd1+8], %r21;
	ld.global.u32 	%r22, [%rd8+-12];
	add.s32 	%r23, %r17, %r22;
	st.global.u32 	[%rd1], %r23;
	ld.global.u32 	%r24, [%rd8+-12];
	max.s32 	%r25, %r24, %r19;
	st.global.u32 	[%rd1+4], %r25;
	ld.global.u32 	%r26, [%rd8+-12];
	min.s32 	%r27, %r26, %r21;
	st.global.u32 	[%rd1+8], %r27;
	ld.global.u32 	%r28, [%rd8+-8];
	add.s32 	%r29, %r23, %r28;
	st.global.u32 	[%rd1], %r29;
	ld.global.u32 	%r30, [%rd8+-8];
	max.s32 	%r31, %r30, %r25;
	st.global.u32 	[%rd1+4], %r31;
	ld.global.u32 	%r32, [%rd8+-8];
	min.s32 	%r33, %r32, %r27;
	st.global.u32 	[%rd1+8], %r33;
	ld.global.u32 	%r34, [%rd8+-4];
	add.s32 	%r35, %r29, %r34;
	st.global.u32 	[%rd1], %r35;
	ld.global.u32 	%r36, [%rd8+-4];
	max.s32 	%r37, %r36, %r31;
	st.global.u32 	[%rd1+4], %r37;
	ld.global.u32 	%r38, [%rd8+-4];
	min.s32 	%r39, %r38, %r33;
	st.global.u32 	[%rd1+8], %r39;
	ld.global.u32 	%r40, [%rd8];
	add.s32 	%r41, %r35, %r40;
	st.global.u32 	[%rd1], %r41;
	ld.global.u32 	%r42, [%rd8];
	max.s32 	%r43, %r42, %r37;
	st.global.u32 	[%rd1+4], %r43;
	ld.global.u32 	%r44, [%rd8];
	min.s32 	%r45, %r44, %r39;
	st.global.u32 	[%rd1+8], %r45;
	ld.global.u32 	%r46, [%rd8+4];
	add.s32 	%r47, %r41, %r46;
	st.global.u32 	[%rd1], %r47;
	ld.global.u32 	%r48, [%rd8+4];
	max.s32 	%r49, %r48, %r43;
	st.global.u32 	[%rd1+4], %r49;
	ld.global.u32 	%r50, [%rd8+4];
	min.s32 	%r51, %r50, %r45;
	st.global.u32 	[%rd1+8], %r51;
	ld.global.u32 	%r52, [%rd8+8];
	add.s32 	%r53, %r47, %r52;
	st.global.u32 	[%rd1], %r53;
	ld.global.u32 	%r54, [%rd8+8];
	max.s32 	%r55, %r54, %r49;
	st.global.u32 	[%rd1+4], %r55;
	ld.global.u32 	%r56, [%rd8+8];
	min.s32 	%r57, %r56, %r51;
	st.global.u32 	[%rd1+8], %r57;
	ld.global.u32 	%r58, [%rd8+12];
	add.s32 	%r63, %r53, %r58;
	st.global.u32 	[%rd1], %r63;
	ld.global.u32 	%r59, [%rd8+12];
	max.s32 	%r62, %r59, %r55;
	st.global.u32 	[%rd1+4], %r62;
	ld.global.u32 	%r60, [%rd8+12];
	min.s32 	%r61, %r60, %r57;
	st.global.u32 	[%rd1+8], %r61;
	add.s32 	%r64, %r64, 8;
	add.s64 	%rd8, %rd8, 32;
	setp.ne.s32 	%p2, %r64, 1048576;
	@%p2 bra 	$L__BB0_2;
$L__BB0_3:
	ret;

}


// ===== COMPILED SASS (sm_100) =====

	.target	sm_100

	.elftype	@"ET_EXEC"


//--------------------- .note.nv.tkinfo           --------------------------
	.section	.note.nv.tkinfo,"",@"SHT_NOTE"
	.sectionflags	@"SHF_NOTE_NV_TKINFO"
	.tkinfo
        /*0018*/ 	.word	0x00000002
        /*0030*/ 	.string	""
        /*0030*/ 	.string	"ptxas"
        /*0030*/ 	.string	"Cuda compilation tools, release 13.0, V13.0.88"
        /*0030*/ 	.string	"Build cuda_13.0.r13.0/compiler.36424714_0"
        /*0030*/ 	.string	"-arch sm_100 -m 64 "



//--------------------- .note.nv.cuinfo           --------------------------
	.section	.note.nv.cuinfo,"",@"SHT_NOTE"
	.sectionflags	@"SHF_NOTE_NV_CUINFO"
        /*0018*/ 	.short	0x0002
        /*001a*/ 	.short	0x0064
        /*001c*/ 	.short	0x0082
	.zero		2


//--------------------- .nv.info                  --------------------------
	.section	.nv.info,"",@"SHT_CUDA_INFO"
	.align	4


	//----- nvinfo : EIATTR_REGCOUNT
	.align		4
        /*0000*/ 	.byte	0x04, 0x2f
        /*0002*/ 	.short	(.L_1 - .L_0)
	.align		4
.L_0:
        /*0004*/ 	.word	index@(_Z17kernel_no_atomicsPiS_)
        /*0008*/ 	.word	0x00000012


	//----- nvinfo : EIATTR_FRAME_SIZE
	.align		4
.L_1:
        /*000c*/ 	.byte	0x04, 0x11
        /*000e*/ 	.short	(.L_3 - .L_2)
	.align		4
.L_2:
        /*0010*/ 	.word	index@(_Z17kernel_no_atomicsPiS_)
        /*0014*/ 	.word	0x00000000


	//----- nvinfo : EIATTR_MIN_STACK_SIZE
	.align		4
.L_3:
        /*0018*/ 	.byte	0x04, 0x12
        /*001a*/ 	.short	(.L_5 - .L_4)
	.align		4
.L_4:
        /*001c*/ 	.word	index@(_Z17kernel_no_atomicsPiS_)
        /*0020*/ 	.word	0x00000000
.L_5:


//--------------------- .nv.compat                --------------------------
	.section	.nv.compat,"",@"SHT_CUDA_COMPAT_INFO"
	.align	4
        /*0000*/ 	.byte	0x02, 0x09, 0x00, 0x00, 0x02, 0x02, 0x01, 0x00, 0x02, 0x05, 0x05, 0x00, 0x03, 0x07, 0x01, 0x01
        /*0010*/ 	.byte	0x02, 0x03, 0x00, 0x00, 0x02, 0x06, 0x01, 0x00, 0x04, 0x0b, 0x08, 0x00, 0x09, 0x00, 0x00, 0x00
        /*0020*/ 	.byte	0x00, 0x00, 0x00, 0x00


//--------------------- .nv.info._Z17kernel_no_atomicsPiS_ --------------------------
	.section	.nv.info._Z17kernel_no_atomicsPiS_,"",@"SHT_CUDA_INFO"
	.sectionflags	@""
	.align	4


	//----- nvinfo : EIATTR_CUDA_API_VERSION
	.align		4
        /*0000*/ 	.byte	0x04, 0x37
        /*0002*/ 	.short	(.L_7 - .L_6)
.L_6:
        /*0004*/ 	.word	0x00000082


	//----- nvinfo : EIATTR_KPARAM_INFO
	.align		4
.L_7:
        /*0008*/ 	.byte	0x04, 0x17
        /*000a*/ 	.short	(.L_9 - .L_8)
.L_8:
        /*000c*/ 	.word	0x00000000
        /*0010*/ 	.short	0x0001
        /*0012*/ 	.short	0x0008
        /*0014*/ 	.byte	0x00, 0xf5, 0x21, 0x00


	//----- nvinfo : EIATTR_KPARAM_INFO
	.align		4
.L_9:
        /*0018*/ 	.byte	0x04, 0x17
        /*001a*/ 	.short	(.L_11 - .L_10)
.L_10:
        /*001c*/ 	.word	0x00000000
        /*0020*/ 	.short	0x0000
        /*0022*/ 	.short	0x0000
        /*0024*/ 	.byte	0x00, 0xf5, 0x21, 0x00


	//----- nvinfo : EIATTR_SPARSE_MMA_MASK
	.align		4
.L_11:
        /*0028*/ 	.byte	0x03, 0x50
        /*002a*/ 	.short	0x0000


	//----- nvinfo : EIATTR_MAXREG_COUNT
	.align		4
        /*002c*/ 	.byte	0x03, 0x1b
        /*002e*/ 	.short	0x00ff


	//----- nvinfo : EIATTR_MERCURY_ISA_VERSION
	.align		4
        /*0030*/ 	.byte	0x03, 0x5f
        /*0032*/ 	.short	0x0101


	//----- nvinfo : EIATTR_VRC_CTA_INIT_COUNT
	.align		4
        /*0034*/ 	.byte	0x02, 0x4a
	.zero		1
	.zero		1


	//----- nvinfo : EIATTR_EXIT_INSTR_OFFSETS
	.align		4
        /*0038*/ 	.byte	0x04, 0x1c
        /*003a*/ 	.short	(.L_13 - .L_12)


	//   ....[0]....
.L_12:
        /*003c*/ 	.word	0x00000040


	//   ....[1]....
        /*0040*/ 	.word	0x000005f0


	//----- nvinfo : EIATTR_CBANK_PARAM_SIZE
	.align		4
.L_13:
        /*0044*/ 	.byte	0x03, 0x19
        /*0046*/ 	.short	0x0010


	//----- nvinfo : EIATTR_PARAM_CBANK
	.align		4
        /*0048*/ 	.byte	0x04, 0x0a
        /*004a*/ 	.short	(.L_15 - .L_14)
	.align		4
.L_14:
        /*004c*/ 	.word	index@(.nv.constant0._Z17kernel_no_atomicsPiS_)
        /*0050*/ 	.short	0x0380
        /*0052*/ 	.short	0x0010


	//----- nvinfo : EIATTR_SW_WAR
	.align		4
.L_15:
        /*0054*/ 	.byte	0x04, 0x36
        /*0056*/ 	.short	(.L_17 - .L_16)
.L_16:
        /*0058*/ 	.word	0x00000008
.L_17:


//--------------------- .nv.callgraph             --------------------------
	.section	.nv.callgraph,"",@"SHT_CUDA_CALLGRAPH"
	.align	4
	.sectionentsize	8
	.align		4
        /*0000*/ 	.word	0x00000000
	.align		4
        /*0004*/ 	.word	0xffffffff
	.align		4
        /*0008*/ 	.word	0x00000000
	.align		4
        /*000c*/ 	.word	0xfffffffe
	.align		4
        /*0010*/ 	.word	0x00000000
	.align		4
        /*0014*/ 	.word	0xfffffffd
	.align		4
        /*0018*/ 	.word	0x00000000
	.align		4
        /*001c*/ 	.word	0xfffffffc


//--------------------- .text._Z17kernel_no_atomicsPiS_ --------------------------
	.section	.text._Z17kernel_no_atomicsPiS_,"ax",@progbits
	.align	128
        .global         _Z17kernel_no_atomicsPiS_
        .type           _Z17kernel_no_atomicsPiS_,@function
        .size           _Z17kernel_no_atomicsPiS_,(.L_x_2 - _Z17kernel_no_atomicsPiS_)
        .other          _Z17kernel_no_atomicsPiS_,@"STO_CUDA_ENTRY STV_DEFAULT"
_Z17kernel_no_atomicsPiS_:
.text._Z17kernel_no_atomicsPiS_:
[----:B------:R-:W-:Y:S01]  /*0000*/  LDC R1, c[0x0][0x37c] ;  /* 0x0000df00ff017b82 */ /* 0x000fe20000000800 */
[----:B------:R-:W0:Y:S07]  /*0010*/  S2R R0, SR_TID.X ;  /* 0x0000000000007919 */ /* 0x000e2e0000002100 */
[----:B------:R-:W0:Y:S02]  /*0020*/  S2UR UR4, SR_CTAID.X ;  /* 0x00000000000479c3 */ /* 0x000e240000002500 */
[----:B0-----:R-:W-:-:S13]  /*0030*/  LOP3.LUT P0, RZ, R0, UR4, RZ, 0xfc, !PT ;  /* 0x0000000400ff7c12 */ /* 0x001fda000f80fcff */
[----:B------:R-:W-:Y:S05]  /*0040*/  @P0 EXIT ;  /* 0x000000000000094d */ /* 0x000fea0003800000 */
[----:B------:R-:W0:Y:S01]  /*0050*/  LDC.64 R2, c[0x0][0x388] ;  /* 0x0000e200ff027b82 */ /* 0x000e220000000a00 */
[----:B------:R-:W0:Y:S01]  /*0060*/  LDCU.64 UR6, c[0x0][0x358] ;  /* 0x00006b00ff0677ac */ /* 0x000e220008000a00 */
[----:B------:R-:W1:Y:S01]  /*0070*/  LDCU.64 UR4, c[0x0][0x380] ;  /* 0x00007000ff0477ac */ /* 0x000e620008000a00 */
[----:B0-----:R0:W5:Y:S04]  /*0080*/  LDG.E R7, desc[UR6][R2.64] ;  /* 0x0000000602077981 */ /* 0x001168000c1e1900 */
[----:B------:R0:W5:Y:S04]  /*0090*/  LDG.E R9, desc[UR6][R2.64+0x4] ;  /* 0x0000040602097981 */ /* 0x000168000c1e1900 */
[----:B------:R0:W5:Y:S01]  /*00a0*/  LDG.E R11, desc[UR6][R2.64+0x8] ;  /* 0x00000806020b7981 */ /* 0x000162000c1e1900 */
[----:B-1----:R-:W-:-:S04]  /*00b0*/  UIADD3 UR4, UP0, UPT, UR4, 0x10, URZ ;  /* 0x0000001004047890 */ /* 0x002fc8000ff1e0ff */
[----:B------:R-:W-:Y:S02]  /*00c0*/  UIADD3.X UR5, UPT, UPT, URZ, UR5, URZ, UP0, !UPT ;  /* 0x00000005ff057290 */ /* 0x000fe400087fe4ff */
[----:B------:R-:W-:Y:S01]  /*00d0*/  IMAD.U32 R0, RZ, RZ, UR4 ;  /* 0x00000004ff007e24 */ /* 0x000fe2000f8e00ff */
[----:B------:R-:W-:-:S03]  /*00e0*/  UMOV UR4, URZ ;  /* 0x000000ff00047c82 */ /* 0x000fc60008000000 */
[----:B0-----:R-:W-:-:S07]  /*00f0*/  IMAD.U32 R13, RZ, RZ, UR5 ;  /* 0x00000005ff0d7e24 */ /* 0x001fce000f8e00ff */
.L_x_0:
[----:B------:R-:W-:Y:S02]  /*0100*/  IMAD.MOV.U32 R4, RZ, RZ, R0 ;  /* 0x000000ffff047224 */ /* 0x000fe400078e0000 */
[----:B------:R-:W-:-:S05]  /*0110*/  IMAD.MOV.U32 R5, RZ, RZ, R13 ;  /* 0x000000ffff057224 */ /* 0x000fca00078e000d */
[----:B------:R-:W2:Y:S02]  /*0120*/  LDG.E R0, desc[UR6][R4.64+-0x10] ;  /* 0xfffff00604007981 */ /* 0x000ea4000c1e1900 */
[----:B--2-45:R-:W-:-:S05]  /*0130*/  IMAD.IADD R7, R0, 0x1, R7 ;  /* 0x0000000100077824 */ /* 0x034fca00078e0207 */
[----:B------:R0:W-:Y:S04]  /*0140*/  STG.E desc[UR6][R2.64], R7 ;  /* 0x0000000702007986 */ /* 0x0001e8000c101906 */
[----:B------:R-:W2:Y:S02]  /*0150*/  LDG.E R0, desc[UR6][R4.64+-0x10] ;  /* 0xfffff00604007981 */ /* 0x000ea4000c1e1900 */
[----:B--2---:R-:W-:-:S05]  /*0160*/  VIMNMX R9, PT, PT, R0, R9, !PT ;  /* 0x0000000900097248 */ /* 0x004fca0007fe0100 */
[----:B------:R1:W-:Y:S04]  /*0170*/  STG.E desc[UR6][R2.64+0x4], R9 ;  /* 0x0000040902007986 */ /* 0x0003e8000c101906 */
[----:B------:R-:W2:Y:S02]  /*0180*/  LDG.E R0, desc[UR6][R4.64+-0x10] ;  /* 0xfffff00604007981 */ /* 0x000ea4000c1e1900 */
[----:B--2---:R-:W-:-:S05]  /*0190*/  VIMNMX R11, PT, PT, R0, R11, PT ;  /* 0x0000000b000b7248 */ /* 0x004fca0003fe0100 */
[----:B------:R2:W-:Y:S04]  /*01a0*/  STG.E desc[UR6][R2.64+0x8], R11 ;  /* 0x0000080b02007986 */ /* 0x0005e8000c101906 */
[----:B------:R-:W3:Y:S02]  /*01b0*/  LDG.E R0, desc[UR6][R4.64+-0xc] ;  /* 0xfffff40604007981 */ /* 0x000ee4000c1e1900 */
[----:B---3--:R-:W-:-:S05]  /*01c0*/  IMAD.IADD R13, R7, 0x1, R0 ;  /* 0x00000001070d7824 */ /* 0x008fca00078e0200 */
[----:B------:R3:W-:Y:S04]  /*01d0*/  STG.E desc[UR6][R2.64], R13 ;  /* 0x0000000d02007986 */ /* 0x0007e8000c101906 */
[----:B------:R-:W0:Y:S02]  /*01e0*/  LDG.E R0, desc[UR6][R4.64+-0xc] ;  /* 0xfffff40604007981 */ /* 0x000e24000c1e1900 */
[----:B0-----:R-:W-:-:S05]  /*01f0*/  VIMNMX R7, PT, PT, R9, R0, !PT ;  /* 0x0000000009077248 */ /* 0x001fca0007fe0100 */
[----:B------:R0:W-:Y:S04]  /*0200*/  STG.E desc[UR6][R2.64+0x4], R7 ;  /* 0x0000040702007986 */ /* 0x0001e8000c101906 */
[----:B------:R-:W1:Y:S02]  /*0210*/  LDG.E R0, desc[UR6][R4.64+-0xc] ;  /* 0xfffff40604007981 */ /* 0x000e64000c1e1900 */
[----:B-1----:R-:W-:-:S05]  /*0220*/  VIMNMX R9, PT, PT, R11, R0, PT ;  /* 0x000000000b097248 */ /* 0x002fca0003fe0100 */
[----:B------:R1:W-:Y:S04]  /*0230*/  STG.E desc[UR6][R2.64+0x8], R9 ;  /* 0x0000080902007986 */ /* 0x0003e8000c101906 */
[----:B------:R-:W2:Y:S02]  /*0240*/  LDG.E R0, desc[UR6][R4.64+-0x8] ;  /* 0xfffff80604007981 */ /* 0x000ea4000c1e1900 */
[----:B--2---:R-:W-:-:S05]  /*0250*/  IMAD.IADD R11, R13, 0x1, R0 ;  /* 0x000000010d0b7824 */ /* 0x004fca00078e0200 */
[----:B------:R2:W-:Y:S04]  /*0260*/  STG.E desc[UR6][R2.64], R11 ;  /* 0x0000000b02007986 */ /* 0x0005e8000c101906 */
[----:B------:R-:W3:Y:S02]  /*0270*/  LDG.E R0, desc[UR6][R4.64+-0x8] ;  /* 0xfffff80604007981 */ /* 0x000ee4000c1e1900 */
[----:B---3--:R-:W-:-:S05]  /*0280*/  VIMNMX R13, PT, PT, R7, R0, !PT ;  /* 0x00000000070d7248 */ /* 0x008fca0007fe0100 */
[----:B------:R3:W-:Y:S04]  /*0290*/  STG.E desc[UR6][R2.64+0x4], R13 ;  /* 0x0000040d02007986 */ /* 0x0007e8000c101906 */
[----:B------:R-:W0:Y:S02]  /*02a0*/  LDG.E R0, desc[UR6][R4.64+-0x8] ;  /* 0xfffff80604007981 */ /* 0x000e24000c1e1900 */
[----:B0-----:R-:W-:-:S05]  /*02b0*/  VIMNMX R7, PT, PT, R9, R0, PT ;  /* 0x0000000009077248 */ /* 0x001fca0003fe0100 */
[----:B------:R0:W-:Y:S04]  /*02c0*/  STG.E desc[UR6][R2.64+0x8], R7 ;  /* 0x0000080702007986 */ /* 0x0001e8000c101906 */
[----:B------:R-:W1:Y:S02]  /*02d0*/  LDG.E R0, desc[UR6][R4.64+-0x4] ;  /* 0xfffffc0604007981 */ /* 0x000e64000c1e1900 */
[----:B-1----:R-:W-:-:S05]  /*02e0*/  IMAD.IADD R9, R11, 0x1, R0 ;  /* 0x000000010b097824 */ /* 0x002fca00078e0200 */
[----:B------:R1:W-:Y:S04]  /*02f0*/  STG.E desc[UR6][R2.64], R9 ;  /* 0x0000000902007986 */ /* 0x0003e8000c101906 */
[----:B------:R-:W2:Y:S02]  /*0300*/  LDG.E R0, desc[UR6][R4.64+-0x4] ;  /* 0xfffffc0604007981 */ /* 0x000ea4000c1e1900 */
[----:B--2---:R-:W-:-:S05]  /*0310*/  VIMNMX R11, PT, PT, R13, R0, !PT ;  /* 0x000000000d0b7248 */ /* 0x004fca0007fe0100 */
[----:B------:R2:W-:Y:S04]  /*0320*/  STG.E desc[UR6][R2.64+0x4], R11 ;  /* 0x0000040b02007986 */ /* 0x0005e8000c101906 */
[----:B------:R-:W3:Y:S02]  /*0330*/  LDG.E R0, desc[UR6][R4.64+-0x4] ;  /* 0xfffffc0604007981 */ /* 0x000ee4000c1e1900 */
[----:B---3--:R-:W-:-:S05]  /*0340*/  VIMNMX R13, PT, PT, R7, R0, PT ;  /* 0x00000000070d7248 */ /* 0x008fca0003fe0100 */
[----:B------:R3:W-:Y:S04]  /*0350*/  STG.E desc[UR6][R2.64+0x8], R13 ;  /* 0x0000080d02007986 */ /* 0x0007e8000c101906 */
[----:B------:R-:W0:Y:S02]  /*0360*/  LDG.E R0, desc[UR6][R4.64] ;  /* 0x0000000604007981 */ /* 0x000e24000c1e1900 */
[----:B0-----:R-:W-:-:S05]  /*0370*/  IMAD.IADD R7, R9, 0x1, R0 ;  /* 0x0000000109077824 */ /* 0x001fca00078e0200 */
[----:B------:R0:W-:Y:S04]  /*0380*/  STG.E desc[UR6][R2.64], R7 ;  /* 0x0000000702007986 */ /* 0x0001e8000c101906 */
[----:B------:R-:W1:Y:S02]  /*0390*/  LDG.E R0, desc[UR6][R4.64] ;  /* 0x0000000604007981 */ /* 0x000e64000c1e1900 */
[----:B-1----:R-:W-:-:S05]  /*03a0*/  VIMNMX R9, PT, PT, R11, R0, !PT ;  /* 0x000000000b097248 */ /* 0x002fca0007fe0100 */
        /* <DEDUP_REMOVED lines=19> */
[----:B------:R-:W4:Y:S02]  /*04e0*/  LDG.E R0, desc[UR6][R4.64+0x8] ;  /* 0x0000080604007981 */ /* 0x000f24000c1e1900 */
[----:B----4-:R-:W-:-:S05]  /*04f0*/  VIMNMX R15, PT, PT, R9, R0, PT ;  /* 0x00000000090f7248 */ /* 0x010fca0003fe0100 */
[----:B------:R4:W-:Y:S04]  /*0500*/  STG.E desc[UR6][R2.64+0x8], R15 ;  /* 0x0000080f02007986 */ /* 0x0009e8000c101906 */
[----:B------:R-:W0:Y:S02]  /*0510*/  LDG.E R0, desc[UR6][R4.64+0xc] ;  /* 0x00000c0604007981 */ /* 0x000e24000c1e1900 */
[----:B0-----:R-:W-:-:S05]  /*0520*/  IMAD.IADD R7, R11, 0x1, R0 ;  /* 0x000000010b077824 */ /* 0x001fca00078e0200 */
[----:B------:R4:W-:Y:S04]  /*0530*/  STG.E desc[UR6][R2.64], R7 ;  /* 0x0000000702007986 */ /* 0x0009e8000c101906 */
[----:B------:R-:W1:Y:S02]  /*0540*/  LDG.E R0, desc[UR6][R4.64+0xc] ;  /* 0x00000c0604007981 */ /* 0x000e64000c1e1900 */
[----:B-1----:R-:W-:-:S05]  /*0550*/  VIMNMX R9, PT, PT, R13, R0, !PT ;  /* 0x000000000d097248 */ /* 0x002fca0007fe0100 */
[----:B------:R4:W-:Y:S04]  /*0560*/  STG.E desc[UR6][R2.64+0x4], R9 ;  /* 0x0000040902007986 */ /* 0x0009e8000c101906 */
[----:B------:R-:W2:Y:S01]  /*0570*/  LDG.E R0, desc[UR6][R4.64+0xc] ;  /* 0x00000c0604007981 */ /* 0x000ea2000c1e1900 */
[----:B------:R-:W-:-:S04]  /*0580*/  UIADD3 UR4, UPT, UPT, UR4, 0x8, URZ ;  /* 0x0000000804047890 */ /* 0x000fc8000fffe0ff */
[----:B------:R-:W-:Y:S01]  /*0590*/  UISETP.NE.AND UP0, UPT, UR4, 0x100000, UPT ;  /* 0x001000000400788c */ /* 0x000fe2000bf05270 */
[----:B--2---:R-:W-:Y:S02]  /*05a0*/  VIMNMX R11, PT, PT, R15, R0, PT ;  /* 0x000000000f0b7248 */ /* 0x004fe40003fe0100 */
[----:B------:R-:W-:-:S03]  /*05b0*/  IADD3 R0, P0, PT, R4, 0x20, RZ ;  /* 0x0000002004007810 */ /* 0x000fc60007f1e0ff */
[----:B------:R4:W-:Y:S02]  /*05c0*/  STG.E desc[UR6][R2.64+0x8], R11 ;  /* 0x0000080b02007986 */ /* 0x0009e4000c101906 */
[----:B---3--:R-:W-:Y:S01]  /*05d0*/  IMAD.X R13, RZ, RZ, R5, P0 ;  /* 0x000000ffff0d7224 */ /* 0x008fe200000e0605 */
[----:B------:R-:W-:Y:S07]  /*05e0*/  BRA.U UP0, `(.L_x_0) ;  /* 0xfffffff900c47547 */ /* 0x000fee000b83ffff */
[----:B------:R-:W-:Y:S05]  /*05f0*/  EXIT ;  /* 0x000000000000794d */ /* 0x000fea0003800000 */
.L_x_1:
[----:B------:R-:W-:-:S00]  /*0600*/  BRA `(.L_x_1) ;  /* 0xfffffffc00fc7947 */ /* 0x000fc0000383ffff */
[----:B------:R-:W-:-:S00]  /*0610*/  NOP ;  /* 0x0000000000007918 */ /* 0x000fc00000000000 */
        /* <DEDUP_REMOVED lines=14> */
.L_x_2:


//--------------------- .nv.shared.reserved.0     --------------------------
	.section	.nv.shared.reserved.0,"aw",@nobits
	.weak		__nv_reservedSMEM_offset_0_alias
	.size		__nv_reservedSMEM_offset_0_alias, 0, 64
	.other		__nv_reservedSMEM_offset_0_alias,@"STO_CUDA_RESERVED_SHARED STV_DEFAULT"
__nv_reservedSMEM_offset_0_alias:
	.zero		0
	.zero		64


//--------------------- .nv.constant0._Z17kernel_no_atomicsPiS_ --------------------------
	.section	.nv.constant0._Z17kernel_no_atomicsPiS_,"a",@progbits
	.sectionflags	@""
	.align	4
.nv.constant0._Z17kernel_no_atomicsPiS_:
	.zero		912


//--------------------- SYMBOLS --------------------------

	.type		.nv.reservedSmem.offset0,@object
	.size		.nv.reservedSmem.offset0,0x4
